//
// Generated by NVIDIA NVVM Compiler
//
// Compiler Build ID: CL-36424714
// Cuda compilation tools, release 13.0, V13.0.88
// Based on NVVM 20.0.0
//

.version 9.0
.target sm_100
.address_size 64

	// .globl	_Z10bubbleSortPii

.visible .entry _Z10bubbleSortPii(
	.param .u64 .ptr .align 1 _Z10bubbleSortPii_param_0,
	.param .u32 _Z10bubbleSortPii_param_1
)
{
	.reg .pred 	%p<16>;
	.reg .b32 	%r<35>;
	.reg .b64 	%rd<7>;

	ld.param.u64 	%rd4, [_Z10bubbleSortPii_param_0];
	ld.param.u32 	%r26, [_Z10bubbleSortPii_param_1];
	cvta.to.global.u64 	%rd1, %rd4;
	setp.lt.s32 	%p1, %r26, 1;
	@%p1 bra 	$L__BB0_22;
	mov.u32 	%r28, %tid.x;
	shl.b32 	%r1, %r28, 1;
	and.b32  	%r2, %r26, 3;
	setp.lt.u32 	%p2, %r26, 4;
	mov.b32 	%r34, 0;
	@%p2 bra 	$L__BB0_16;
	and.b32  	%r34, %r26, 2147483644;
	add.s32 	%r4, %r1, 1;
	mul.wide.u32 	%rd5, %r1, 4;
	add.s64 	%rd2, %rd1, %rd5;
	add.s32 	%r5, %r1, 2;
	neg.s32 	%r31, %r34;
$L__BB0_3:
	setp.ge.u32 	%p3, %r4, %r26;
	@%p3 bra 	$L__BB0_6;
	ld.global.u32 	%r8, [%rd2];
	ld.global.u32 	%r9, [%rd2+4];
	setp.le.s32 	%p4, %r8, %r9;
	@%p4 bra 	$L__BB0_6;
	st.global.u32 	[%rd2], %r9;
	st.global.u32 	[%rd2+4], %r8;
$L__BB0_6:
	setp.ge.u32 	%p5, %r5, %r26;
	bar.sync 	0;
	@%p5 bra 	$L__BB0_9;
	ld.global.u32 	%r10, [%rd2+4];
	ld.global.u32 	%r11, [%rd2+8];
	setp.le.s32 	%p6, %r10, %r11;
	@%p6 bra 	$L__BB0_9;
	st.global.u32 	[%rd2+4], %r11;
	st.global.u32 	[%rd2+8], %r10;
$L__BB0_9:
	setp.ge.u32 	%p7, %r4, %r26;
	bar.sync 	0;
	@%p7 bra 	$L__BB0_12;
	ld.global.u32 	%r12, [%rd2];
	ld.global.u32 	%r13, [%rd2+4];
	setp.le.s32 	%p8, %r12, %r13;
	@%p8 bra 	$L__BB0_12;
	st.global.u32 	[%rd2], %r13;
	st.global.u32 	[%rd2+4], %r12;
$L__BB0_12:
	setp.ge.u32 	%p9, %r5, %r26;
	bar.sync 	0;
	@%p9 bra 	$L__BB0_15;
	ld.global.u32 	%r14, [%rd2+4];
	ld.global.u32 	%r15, [%rd2+8];
	setp.le.s32 	%p10, %r14, %r15;
	@%p10 bra 	$L__BB0_15;
	st.global.u32 	[%rd2+4], %r15;
	st.global.u32 	[%rd2+8], %r14;
$L__BB0_15:
	bar.sync 	0;
	add.s32 	%r31, %r31, 4;
	setp.ne.s32 	%p11, %r31, 0;
	@%p11 bra 	$L__BB0_3;
$L__BB0_16:
	setp.eq.s32 	%p12, %r2, 0;
	@%p12 bra 	$L__BB0_22;
	neg.s32 	%r33, %r2;
$L__BB0_18:
	.pragma "nounroll";
	and.b32  	%r29, %r34, 1;
	add.s32 	%r21, %r29, %r1;
	add.s32 	%r30, %r21, 1;
	setp.ge.s32 	%p13, %r30, %r26;
	@%p13 bra 	$L__BB0_21;
	mul.wide.u32 	%rd6, %r21, 4;
	add.s64 	%rd3, %rd1, %rd6;
	ld.global.u32 	%r22, [%rd3];
	ld.global.u32 	%r23, [%rd3+4];
	setp.le.s32 	%p14, %r22, %r23;
	@%p14 bra 	$L__BB0_21;
	st.global.u32 	[%rd3], %r23;
	st.global.u32 	[%rd3+4], %r22;
$L__BB0_21:
	bar.sync 	0;
	add.s32 	%r34, %r34, 1;
	add.s32 	%r33, %r33, 1;
	setp.ne.s32 	%p15, %r33, 0;
	@%p15 bra 	$L__BB0_18;
$L__BB0_22:
	ret;

}


// ===== COMPILED SASS (sm_100) =====

	.target	sm_100

	.elftype	@"ET_EXEC"


//--------------------- .note.nv.tkinfo           --------------------------
	.section	.note.nv.tkinfo,"",@"SHT_NOTE"
	.sectionflags	@"SHF_NOTE_NV_TKINFO"
	.tkinfo
        /*0018*/ 	.word	0x00000002
        /*0030*/ 	.string	""
        /*0030*/ 	.string	"ptxas"
        /*0030*/ 	.string	"Cuda compilation tools, release 13.0, V13.0.88"
        /*0030*/ 	.string	"Build cuda_13.0.r13.0/compiler.36424714_0"
        /*0030*/ 	.string	"-arch sm_100 -m 64 "



//--------------------- .note.nv.cuinfo           --------------------------
	.section	.note.nv.cuinfo,"",@"SHT_NOTE"
	.sectionflags	@"SHF_NOTE_NV_CUINFO"
        /*0018*/ 	.short	0x0002
        /*001a*/ 	.short	0x0064
        /*001c*/ 	.short	0x0082
	.zero		2


//--------------------- .nv.info                  --------------------------
	.section	.nv.info,"",@"SHT_CUDA_INFO"
	.align	4


	//----- nvinfo : EIATTR_REGCOUNT
	.align		4
        /*0000*/ 	.byte	0x04, 0x2f
        /*0002*/ 	.short	(.L_1 - .L_0)
	.align		4
.L_0:
        /*0004*/ 	.word	index@(_Z10bubbleSortPii)
        /*0008*/ 	.word	0x0000000d


	//----- nvinfo : EIATTR_FRAME_SIZE
	.align		4
.L_1:
        /*000c*/ 	.byte	0x04, 0x11
        /*000e*/ 	.short	(.L_3 - .L_2)
	.align		4
.L_2:
        /*0010*/ 	.word	index@(_Z10bubbleSortPii)
        /*0014*/ 	.word	0x00000000


	//----- nvinfo : EIATTR_MIN_STACK_SIZE
	.align		4
.L_3:
        /*0018*/ 	.byte	0x04, 0x12
        /*001a*/ 	.short	(.L_5 - .L_4)
	.align		4
.L_4:
        /*001c*/ 	.word	index@(_Z10bubbleSortPii)
        /*0020*/ 	.word	0x00000000
.L_5:


//--------------------- .nv.compat                --------------------------
	.section	.nv.compat,"",@"SHT_CUDA_COMPAT_INFO"
	.align	4
        /*0000*/ 	.byte	0x02, 0x09, 0x00, 0x00, 0x02, 0x02, 0x01, 0x00, 0x02, 0x05, 0x05, 0x00, 0x03, 0x07, 0x01, 0x01
        /*0010*/ 	.byte	0x02, 0x03, 0x00, 0x00, 0x02, 0x06, 0x01, 0x00, 0x04, 0x0b, 0x08, 0x00, 0x09, 0x00, 0x00, 0x00
        /*0020*/ 	.byte	0x00, 0x00, 0x00, 0x00


//--------------------- .nv.info._Z10bubbleSortPii --------------------------
	.section	.nv.info._Z10bubbleSortPii,"",@"SHT_CUDA_INFO"
	.sectionflags	@""
	.align	4


	//----- nvinfo : EIATTR_CUDA_API_VERSION
	.align		4
        /*0000*/ 	.byte	0x04, 0x37
        /*0002*/ 	.short	(.L_7 - .L_6)
.L_6:
        /*0004*/ 	.word	0x00000082


	//----- nvinfo : EIATTR_KPARAM_INFO
	.align		4
.L_7:
        /*0008*/ 	.byte	0x04, 0x17
        /*000a*/ 	.short	(.L_9 - .L_8)
.L_8:
        /*000c*/ 	.word	0x00000000
        /*0010*/ 	.short	0x0001
        /*0012*/ 	.short	0x0008
        /*0014*/ 	.byte	0x00, 0xf0, 0x11, 0x00


	//----- nvinfo : EIATTR_KPARAM_INFO
	.align		4
.L_9:
        /*0018*/ 	.byte	0x04, 0x17
        /*001a*/ 	.short	(.L_11 - .L_10)
.L_10:
        /*001c*/ 	.word	0x00000000
        /*0020*/ 	.short	0x0000
        /*0022*/ 	.short	0x0000
        /*0024*/ 	.byte	0x00, 0xf5, 0x21, 0x00


	//----- nvinfo : EIATTR_SPARSE_MMA_MASK
	.align		4
.L_11:
        /*0028*/ 	.byte	0x03, 0x50
        /*002a*/ 	.short	0x0000


	//----- nvinfo : EIATTR_MAXREG_COUNT
	.align		4
        /*002c*/ 	.byte	0x03, 0x1b
        /*002e*/ 	.short	0x00ff


	//----- nvinfo : EIATTR_NUM_BARRIERS
	.align		4
        /*0030*/ 	.byte	0x02, 0x4c
        /*0032*/ 	.byte	0x01
	.zero		1


	//----- nvinfo : EIATTR_MERCURY_ISA_VERSION
	.align		4
        /*0034*/ 	.byte	0x03, 0x5f
        /*0036*/ 	.short	0x0101


	//----- nvinfo : EIATTR_VRC_CTA_INIT_COUNT
	.align		4
        /*0038*/ 	.byte	0x02, 0x4a
	.zero		1
	.zero		1


	//----- nvinfo : EIATTR_EXIT_INSTR_OFFSETS
	.align		4
        /*003c*/ 	.byte	0x04, 0x1c
        /*003e*/ 	.short	(.L_13 - .L_12)


	//   ....[0]....
.L_12:
        /*0040*/ 	.word	0x00000030


	//   ....[1]....
        /*0044*/ 	.word	0x000003d0


	//   ....[2]....
        /*0048*/ 	.word	0x00000530


	//----- nvinfo : EIATTR_CRS_STACK_SIZE
	.align		4
.L_13:
        /*004c*/ 	.byte	0x04, 0x1e
        /*004e*/ 	.short	(.L_15 - .L_14)
.L_14:
        /*0050*/ 	.word	0x00000000


	//----- nvinfo : EIATTR_CBANK_PARAM_SIZE
	.align		4
.L_15:
        /*0054*/ 	.byte	0x03, 0x19
        /*0056*/ 	.short	0x000c


	//----- nvinfo : EIATTR_PARAM_CBANK
	.align		4
        /*0058*/ 	.byte	0x04, 0x0a
        /*005a*/ 	.short	(.L_17 - .L_16)
	.align		4
.L_16:
        /*005c*/ 	.word	index@(.nv.constant0._Z10bubbleSortPii)
        /*0060*/ 	.short	0x0380
        /*0062*/ 	.short	0x000c


	//----- nvinfo : EIATTR_SW_WAR
	.align		4
.L_17:
        /*0064*/ 	.byte	0x04, 0x36
        /*0066*/ 	.short	(.L_19 - .L_18)
.L_18:
        /*0068*/ 	.word	0x00000008
.L_19:


//--------------------- .nv.callgraph             --------------------------
	.section	.nv.callgraph,"",@"SHT_CUDA_CALLGRAPH"
	.align	4
	.sectionentsize	8
	.align		4
        /*0000*/ 	.word	0x00000000
	.align		4
        /*0004*/ 	.word	0xffffffff
	.align		4
        /*0008*/ 	.word	0x00000000
	.align		4
        /*000c*/ 	.word	0xfffffffe
	.align		4
        /*0010*/ 	.word	0x00000000
	.align		4
        /*0014*/ 	.word	0xfffffffd
	.align		4
        /*0018*/ 	.word	0x00000000
	.align		4
        /*001c*/ 	.word	0xfffffffc


//--------------------- .text._Z10bubbleSortPii   --------------------------
	.section	.text._Z10bubbleSortPii,"ax",@progbits
	.align	128
        .global         _Z10bubbleSortPii
        .type           _Z10bubbleSortPii,@function
        .size           _Z10bubbleSortPii,(.L_x_14 - _Z10bubbleSortPii)
        .other          _Z10bubbleSortPii,@"STO_CUDA_ENTRY STV_DEFAULT"
_Z10bubbleSortPii:
.text._Z10bubbleSortPii:
[----:B------:R-:W-:Y:S08]  /*0000*/  LDC R1, c[0x0][0x37c] ;  /* 0x0000df00ff017b82 */ /* 0x000ff00000000800 */
[----:B------:R-:W0:Y:S02]  /*0010*/  LDC R5, c[0x0][0x388] ;  /* 0x0000e200ff057b82 */ /* 0x000e240000000800 */
[----:B0-----:R-:W-:-:S13]  /*0020*/  ISETP.GE.AND P0, PT, R5, 0x1, PT ;  /* 0x000000010500780c */ /* 0x001fda0003f06270 */
[----:B------:R-:W-:Y:S05]  /*0030*/  @!P0 EXIT ;  /* 0x000000000000894d */ /* 0x000fea0003800000 */
[----:B------:R-:W0:Y:S01]  /*0040*/  S2R R7, SR_TID.X ;  /* 0x0000000000077919 */ /* 0x000e220000002100 */
[C---:B------:R-:W-:Y:S01]  /*0050*/  ISETP.GE.U32.AND P0, PT, R5.reuse, 0x4, PT ;  /* 0x000000040500780c */ /* 0x040fe20003f06070 */
[----:B------:R-:W1:Y:S01]  /*0060*/  LDCU.64 UR4, c[0x0][0x358] ;  /* 0x00006b00ff0477ac */ /* 0x000e620008000a00 */
[----:B------:R-:W-:Y:S01]  /*0070*/  LOP3.LUT R6, R5, 0x3, RZ, 0xc0, !PT ;  /* 0x0000000305067812 */ /* 0x000fe200078ec0ff */
[----:B------:R-:W-:Y:S02]  /*0080*/  IMAD.MOV.U32 R0, RZ, RZ, RZ ;  /* 0x000000ffff007224 */ /* 0x000fe400078e00ff */
[----:B0-----:R-:W-:-:S08]  /*0090*/  IMAD.SHL.U32 R7, R7, 0x2, RZ ;  /* 0x0000000207077824 */ /* 0x001fd000078e00ff */
[----:B-1----:R-:W-:Y:S05]  /*00a0*/  @!P0 BRA `(.L_x_0) ;  /* 0x0000000000c48947 */ /* 0x002fea0003800000 */
[----:B------:R-:W0:Y:S01]  /*00b0*/  LDC.64 R2, c[0x0][0x380] ;  /* 0x0000e000ff027b82 */ /* 0x000e220000000a00 */
[----:B------:R-:W-:Y:S01]  /*00c0*/  VIADD R4, R7, 0x1 ;  /* 0x0000000107047836 */ /* 0x000fe20000000000 */
[----:B------:R-:W-:Y:S01]  /*00d0*/  LOP3.LUT R0, R5, 0x7ffffffc, RZ, 0xc0, !PT ;  /* 0x7ffffffc05007812 */ /* 0x000fe200078ec0ff */
[C---:B------:R-:W-:Y:S01]  /*00e0*/  VIADD R9, R7.reuse, 0x2 ;  /* 0x0000000207097836 */ /* 0x040fe20000000000 */
[----:B------:R-:W1:Y:S02]  /*00f0*/  LDCU UR6, c[0x0][0x388] ;  /* 0x00007100ff0677ac */ /* 0x000e640008000800 */
[----:B------:R-:W-:Y:S01]  /*0100*/  ISETP.GE.U32.AND P1, PT, R4, R5, PT ;  /* 0x000000050400720c */ /* 0x000fe20003f26070 */
[----:B------:R-:W-:Y:S02]  /*0110*/  IMAD.MOV R10, RZ, RZ, -R0 ;  /* 0x000000ffff0a7224 */ /* 0x000fe400078e0a00 */
[----:B01----:R-:W-:-:S10]  /*0120*/  IMAD.WIDE.U32 R2, R7, 0x4, R2 ;  /* 0x0000000407027825 */ /* 0x003fd400078e0002 */
.L_x_9:
[----:B------:R-:W-:Y:S01]  /*0130*/  BSSY.RECONVERGENT B0, `(.L_x_1) ;  /* 0x0000008000007945 */ /* 0x000fe20003800200 */
[----:B------:R-:W-:-:S03]  /*0140*/  ISETP.GE.U32.AND P0, PT, R9, UR6, PT ;  /* 0x0000000609007c0c */ /* 0x000fc6000bf06070 */
[----:B0123--:R-:W-:Y:S10]  /*0150*/  @P1 BRA `(.L_x_2) ;  /* 0x0000000000141947 */ /* 0x00fff40003800000 */
[----:B------:R-:W2:Y:S04]  /*0160*/  LDG.E R5, desc[UR4][R2.64] ;  /* 0x0000000402057981 */ /* 0x000ea8000c1e1900 */
[----:B------:R-:W2:Y:S02]  /*0170*/  LDG.E R8, desc[UR4][R2.64+0x4] ;  /* 0x0000040402087981 */ /* 0x000ea4000c1e1900 */
[----:B--2---:R-:W-:-:S13]  /*0180*/  ISETP.GT.AND P1, PT, R5, R8, PT ;  /* 0x000000080500720c */ /* 0x004fda0003f24270 */
[----:B------:R0:W-:Y:S04]  /*0190*/  @P1 STG.E desc[UR4][R2.64], R8 ;  /* 0x0000000802001986 */ /* 0x0001e8000c101904 */
[----:B------:R0:W-:Y:S02]  /*01a0*/  @P1 STG.E desc[UR4][R2.64+0x4], R5 ;  /* 0x0000040502001986 */ /* 0x0001e4000c101904 */
.L_x_2:
[----:B------:R-:W-:Y:S05]  /*01b0*/  BSYNC.RECONVERGENT B0 ;  /* 0x0000000000007941 */ /* 0x000fea0003800200 */
.L_x_1:
[----:B------:R-:W-:Y:S01]  /*01c0*/  BAR.SYNC.DEFER_BLOCKING 0x0 ;  /* 0x0000000000007b1d */ /* 0x000fe20000010000 */
[----:B------:R-:W-:-:S05]  /*01d0*/  ISETP.GE.U32.AND P1, PT, R4, UR6, PT ;  /* 0x0000000604007c0c */ /* 0x000fca000bf26070 */
[----:B------:R-:W-:Y:S04]  /*01e0*/  BSSY.RECONVERGENT B0, `(.L_x_3) ;  /* 0x0000007000007945 */ /* 0x000fe80003800200 */
[----:B------:R-:W-:Y:S05]  /*01f0*/  @P0 BRA `(.L_x_4) ;  /* 0x0000000000140947 */ /* 0x000fea0003800000 */
[----:B0-----:R-:W2:Y:S04]  /*0200*/  LDG.E R5, desc[UR4][R2.64+0x4] ;  /* 0x0000040402057981 */ /* 0x001ea8000c1e1900 */
[----:B------:R-:W2:Y:S02]  /*0210*/  LDG.E R8, desc[UR4][R2.64+0x8] ;  /* 0x0000080402087981 */ /* 0x000ea4000c1e1900 */
[----:B--2---:R-:W-:-:S13]  /*0220*/  ISETP.GT.AND P2, PT, R5, R8, PT ;  /* 0x000000080500720c */ /* 0x004fda0003f44270 */
[----:B------:R1:W-:Y:S04]  /*0230*/  @P2 STG.E desc[UR4][R2.64+0x4], R8 ;  /* 0x0000040802002986 */ /* 0x0003e8000c101904 */
[----:B------:R1:W-:Y:S02]  /*0240*/  @P2 STG.E desc[UR4][R2.64+0x8], R5 ;  /* 0x0000080502002986 */ /* 0x0003e4000c101904 */
.L_x_4:
[----:B------:R-:W-:Y:S05]  /*0250*/  BSYNC.RECONVERGENT B0 ;  /* 0x0000000000007941 */ /* 0x000fea0003800200 */
.L_x_3:
[----:B------:R-:W-:Y:S06]  /*0260*/  BAR.SYNC.DEFER_BLOCKING 0x0 ;  /* 0x0000000000007b1d */ /* 0x000fec0000010000 */
[----:B------:R-:W-:Y:S04]  /*0270*/  BSSY.RECONVERGENT B0, `(.L_x_5) ;  /* 0x0000007000007945 */ /* 0x000fe80003800200 */
[----:B------:R-:W-:Y:S05]  /*0280*/  @P1 BRA `(.L_x_6) ;  /* 0x0000000000141947 */ /* 0x000fea0003800000 */
[----:B01----:R-:W2:Y:S04]  /*0290*/  LDG.E R5, desc[UR4][R2.64] ;  /* 0x0000000402057981 */ /* 0x003ea8000c1e1900 */
[----:B------:R-:W2:Y:S02]  /*02a0*/  LDG.E R8, desc[UR4][R2.64+0x4] ;  /* 0x0000040402087981 */ /* 0x000ea4000c1e1900 */
[----:B--2---:R-:W-:-:S13]  /*02b0*/  ISETP.GT.AND P2, PT, R5, R8, PT ;  /* 0x000000080500720c */ /* 0x004fda0003f44270 */
[----:B------:R2:W-:Y:S04]  /*02c0*/  @P2 STG.E desc[UR4][R2.64], R8 ;  /* 0x0000000802002986 */ /* 0x0005e8000c101904 */
[----:B------:R2:W-:Y:S02]  /*02d0*/  @P2 STG.E desc[UR4][R2.64+0x4], R5 ;  /* 0x0000040502002986 */ /* 0x0005e4000c101904 */
.L_x_6:
[----:B------:R-:W-:Y:S05]  /*02e0*/  BSYNC.RECONVERGENT B0 ;  /* 0x0000000000007941 */ /* 0x000fea0003800200 */
.L_x_5:
[----:B------:R-:W-:Y:S01]  /*02f0*/  VIADD R10, R10, 0x4 ;  /* 0x000000040a0a7836 */ /* 0x000fe20000000000 */
[----:B------:R-:W-:Y:S04]  /*0300*/  BAR.SYNC.DEFER_BLOCKING 0x0 ;  /* 0x0000000000007b1d */ /* 0x000fe80000010000 */
[----:B------:R-:W-:Y:S02]  /*0310*/  ISETP.NE.AND P2, PT, R10, RZ, PT ;  /* 0x000000ff0a00720c */ /* 0x000fe40003f45270 */
[----:B------:R-:W-:Y:S04]  /*0320*/  BSSY.RECONVERGENT B0, `(.L_x_7) ;  /* 0x0000007000007945 */ /* 0x000fe80003800200 */
[----:B------:R-:W-:Y:S07]  /*0330*/  @P0 BRA `(.L_x_8) ;  /* 0x0000000000140947 */ /* 0x000fee0003800000 */
[----:B012---:R-:W2:Y:S04]  /*0340*/  LDG.E R5, desc[UR4][R2.64+0x4] ;  /* 0x0000040402057981 */ /* 0x007ea8000c1e1900 */
[----:B------:R-:W2:Y:S02]  /*0350*/  LDG.E R8, desc[UR4][R2.64+0x8] ;  /* 0x0000080402087981 */ /* 0x000ea4000c1e1900 */
[----:B--2---:R-:W-:-:S13]  /*0360*/  ISETP.GT.AND P0, PT, R5, R8, PT ;  /* 0x000000080500720c */ /* 0x004fda0003f04270 */
[----:B------:R3:W-:Y:S04]  /*0370*/  @P0 STG.E desc[UR4][R2.64+0x4], R8 ;  /* 0x0000040802000986 */ /* 0x0007e8000c101904 */
[----:B------:R3:W-:Y:S02]  /*0380*/  @P0 STG.E desc[UR4][R2.64+0x8], R5 ;  /* 0x0000080502000986 */ /* 0x0007e4000c101904 */
.L_x_8:
[----:B------:R-:W-:Y:S05]  /*0390*/  BSYNC.RECONVERGENT B0 ;  /* 0x0000000000007941 */ /* 0x000fea0003800200 */
.L_x_7:
[----:B------:R-:W-:Y:S06]  /*03a0*/  BAR.SYNC.DEFER_BLOCKING 0x0 ;  /* 0x0000000000007b1d */ /* 0x000fec0000010000 */
[----:B------:R-:W-:Y:S05]  /*03b0*/  @P2 BRA `(.L_x_9) ;  /* 0xfffffffc005c2947 */ /* 0x000fea000383ffff */
.L_x_0:
[----:B------:R-:W-:-:S13]  /*03c0*/  ISETP.NE.AND P0, PT, R6, RZ, PT ;  /* 0x000000ff0600720c */ /* 0x000fda0003f05270 */
[----:B------:R-:W-:Y:S05]  /*03d0*/  @!P0 EXIT ;  /* 0x000000000000894d */ /* 0x000fea0003800000 */
[----:B0123--:R-:W0:Y:S01]  /*03e0*/  LDC.64 R4, c[0x0][0x380] ;  /* 0x0000e000ff047b82 */ /* 0x00fe220000000a00 */
[----:B------:R-:W-:Y:S01]  /*03f0*/  IMAD.MOV R6, RZ, RZ, -R6 ;  /* 0x000000ffff067224 */ /* 0x000fe200078e0a06 */
[----:B------:R-:W1:Y:S06]  /*0400*/  LDCU UR6, c[0x0][0x388] ;  /* 0x00007100ff0677ac */ /* 0x000e6c0008000800 */
.L_x_12:
[----:B-1----:R-:W-:Y:S01]  /*0410*/  LOP3.LUT R2, R0, 0x1, RZ, 0xc0, !PT ;  /* 0x0000000100027812 */ /* 0x002fe200078ec0ff */
[----:B------:R-:W-:Y:S04]  /*0420*/  BSSY.RECONVERGENT B0, `(.L_x_10) ;  /* 0x000000b000007945 */ /* 0x000fe80003800200 */
[----:B------:R-:W-:-:S04]  /*0430*/  IMAD.IADD R3, R7, 0x1, R2 ;  /* 0x0000000107037824 */ /* 0x000fc800078e0202 */
[----:B------:R-:W-:-:S05]  /*0440*/  VIADD R2, R3, 0x1 ;  /* 0x0000000103027836 */ /* 0x000fca0000000000 */
[----:B-1----:R-:W-:-:S13]  /*0450*/  ISETP.GE.AND P0, PT, R2, UR6, PT ;  /* 0x0000000602007c0c */ /* 0x002fda000bf06270 */
[----:B------:R-:W-:Y:S05]  /*0460*/  @P0 BRA `(.L_x_11) ;  /* 0x0000000000180947 */ /* 0x000fea0003800000 */
[----:B0-----:R-:W-:-:S05]  /*0470*/  IMAD.WIDE.U32 R2, R3, 0x4, R4 ;  /* 0x0000000403027825 */ /* 0x001fca00078e0004 */
[----:B------:R-:W2:Y:S04]  /*0480*/  LDG.E R9, desc[UR4][R2.64] ;  /* 0x0000000402097981 */ /* 0x000ea8000c1e1900 */
[----:B------:R-:W2:Y:S02]  /*0490*/  LDG.E R8, desc[UR4][R2.64+0x4] ;  /* 0x0000040402087981 */ /* 0x000ea4000c1e1900 */
[----:B--2---:R-:W-:-:S13]  /*04a0*/  ISETP.GT.AND P0, PT, R9, R8, PT ;  /* 0x000000080900720c */ /* 0x004fda0003f04270 */
[----:B------:R1:W-:Y:S04]  /*04b0*/  @P0 STG.E desc[UR4][R2.64], R8 ;  /* 0x0000000802000986 */ /* 0x0003e8000c101904 */
[----:B------:R1:W-:Y:S02]  /*04c0*/  @P0 STG.E desc[UR4][R2.64+0x4], R9 ;  /* 0x0000040902000986 */ /* 0x0003e4000c101904 */
.L_x_11:
[----:B------:R-:W-:Y:S05]  /*04d0*/  BSYNC.RECONVERGENT B0 ;  /* 0x0000000000007941 */ /* 0x000fea0003800200 */
.L_x_10:
[----:B------:R-:W-:Y:S01]  /*04e0*/  VIADD R6, R6, 0x1 ;  /* 0x0000000106067836 */ /* 0x000fe20000000000 */
[----:B------:R-:W-:Y:S01]  /*04f0*/  BAR.SYNC.DEFER_BLOCKING 0x0 ;  /* 0x0000000000007b1d */ /* 0x000fe20000010000 */
[----:B------:R-:W-:-:S03]  /*0500*/  VIADD R0, R0, 0x1 ;  /* 0x0000000100007836 */ /* 0x000fc60000000000 */
[----:B------:R-:W-:-:S13]  /*0510*/  ISETP.NE.AND P0, PT, R6, RZ, PT ;  /* 0x000000ff0600720c */ /* 0x000fda0003f05270 */
[----:B------:R-:W-:Y:S05]  /*0520*/  @P0 BRA `(.L_x_12) ;  /* 0xfffffffc00b80947 */ /* 0x000fea000383ffff */
[----:B------:R-:W-:Y:S05]  /*0530*/  EXIT ;  /* 0x000000000000794d */ /* 0x000fea0003800000 */
.L_x_13:
[----:B------:R-:W-:-:S00]  /*0540*/  BRA `(.L_x_13) ;  /* 0xfffffffc00fc7947 */ /* 0x000fc0000383ffff */
[----:B------:R-:W-:-:S00]  /*0550*/  NOP ;  /* 0x0000000000007918 */ /* 0x000fc00000000000 */
        /* <DEDUP_REMOVED lines=10> */
.L_x_14:


//--------------------- .nv.shared.reserved.0     --------------------------
	.section	.nv.shared.reserved.0,"aw",@nobits
	.weak		__nv_reservedSMEM_offset_0_alias
	.size		__nv_reservedSMEM_offset_0_alias, 0, 64
	.other		__nv_reservedSMEM_offset_0_alias,@"STO_CUDA_RESERVED_SHARED STV_DEFAULT"
__nv_reservedSMEM_offset_0_alias:
	.zero		0
	.zero		64


//--------------------- .nv.constant0._Z10bubbleSortPii --------------------------
	.section	.nv.constant0._Z10bubbleSortPii,"a",@progbits
	.sectionflags	@""
	.align	4
.nv.constant0._Z10bubbleSortPii:
	.zero		908


//--------------------- SYMBOLS --------------------------

	.type		.nv.reservedSmem.offset0,@object
	.size		.nv.reservedSmem.offset0,0x4
